//
// Generated by NVIDIA NVVM Compiler
//
// Compiler Build ID: CL-36424714
// Cuda compilation tools, release 13.0, V13.0.88
// Based on NVVM 20.0.0
//

.version 9.0
.target sm_100
.address_size 64

	// .globl	doublifyKern
// _ZZ10matmulKernE2S1 has been demoted
// _ZZ10matmulKernE2S2 has been demoted

.visible .entry doublifyKern(
	.param .u64 .ptr .align 1 doublifyKern_param_0
)
{
	.reg .b32 	%r<5>;
	.reg .b32 	%f<3>;
	.reg .b64 	%rd<5>;

	ld.param.u64 	%rd1, [doublifyKern_param_0];
	cvta.to.global.u64 	%rd2, %rd1;
	mov.u32 	%r1, %tid.x;
	mov.u32 	%r2, %ctaid.x;
	shl.b32 	%r3, %r2, 2;
	add.s32 	%r4, %r3, %r1;
	mul.wide.s32 	%rd3, %r4, 4;
	add.s64 	%rd4, %rd2, %rd3;
	ld.global.f32 	%f1, [%rd4];
	add.f32 	%f2, %f1, %f1;
	st.global.f32 	[%rd4], %f2;
	ret;

}
	// .globl	sumKern
.visible .entry sumKern(
	.param .u64 .ptr .align 1 sumKern_param_0,
	.param .u64 .ptr .align 1 sumKern_param_1
)
{
	.reg .pred 	%p<4>;
	.reg .b32 	%r<17>;
	.reg .b64 	%rd<9>;

	ld.param.u64 	%rd3, [sumKern_param_0];
	ld.param.u64 	%rd2, [sumKern_param_1];
	cvta.to.global.u64 	%rd1, %rd3;
	mov.u32 	%r1, %tid.x;
	mov.u32 	%r15, %ntid.x;
	shl.b32 	%r3, %r1, 1;
	mov.b32 	%r16, 1;
$L__BB1_1:
	setp.ge.u32 	%p1, %r1, %r15;
	@%p1 bra 	$L__BB1_3;
	mul.lo.s32 	%r9, %r3, %r16;
	add.s32 	%r10, %r9, %r16;
	mul.wide.s32 	%rd4, %r10, 4;
	add.s64 	%rd5, %rd1, %rd4;
	ld.global.u32 	%r11, [%rd5];
	mul.wide.s32 	%rd6, %r9, 4;
	add.s64 	%rd7, %rd1, %rd6;
	ld.global.u32 	%r12, [%rd7];
	add.s32 	%r13, %r12, %r11;
	st.global.u32 	[%rd7], %r13;
$L__BB1_3:
	shl.b32 	%r16, %r16, 1;
	shr.u32 	%r7, %r15, 1;
	bar.sync 	0;
	setp.gt.u32 	%p2, %r15, 1;
	mov.u32 	%r15, %r7;
	@%p2 bra 	$L__BB1_1;
	setp.ne.s32 	%p3, %r1, 0;
	@%p3 bra 	$L__BB1_6;
	ld.global.u32 	%r14, [%rd1];
	cvta.to.global.u64 	%rd8, %rd2;
	st.global.u32 	[%rd8], %r14;
$L__BB1_6:
	ret;

}
	// .globl	prodKern
.visible .entry prodKern(
	.param .u64 prodKern_param_0,
	.param .u64 .ptr .align 1 prodKern_param_1,
	.param .u64 .ptr .align 1 prodKern_param_2,
	.param .u64 .ptr .align 1 prodKern_param_3
)
{
	.reg .pred 	%p<2>;
	.reg .b32 	%r<8>;
	.reg .b64 	%rd<13>;

	ld.param.u64 	%rd5, [prodKern_param_0];
	ld.param.u64 	%rd2, [prodKern_param_1];
	ld.param.u64 	%rd3, [prodKern_param_2];
	ld.param.u64 	%rd4, [prodKern_param_3];
	mov.u32 	%r1, %ctaid.x;
	mov.u32 	%r2, %ntid.x;
	mov.u32 	%r3, %tid.x;
	mad.lo.s32 	%r4, %r1, %r2, %r3;
	cvt.s64.s32 	%rd1, %r4;
	setp.le.u64 	%p1, %rd5, %rd1;
	@%p1 bra 	$L__BB2_2;
	cvta.to.global.u64 	%rd6, %rd2;
	cvta.to.global.u64 	%rd7, %rd3;
	cvta.to.global.u64 	%rd8, %rd4;
	shl.b64 	%rd9, %rd1, 2;
	add.s64 	%rd10, %rd6, %rd9;
	ld.global.u32 	%r5, [%rd10];
	add.s64 	%rd11, %rd7, %rd9;
	ld.global.u32 	%r6, [%rd11];
	mul.lo.s32 	%r7, %r6, %r5;
	add.s64 	%rd12, %rd8, %rd9;
	st.global.u32 	[%rd12], %r7;
$L__BB2_2:
	ret;

}
	// .globl	matmulKern
.visible .entry matmulKern(
	.param .u64 .ptr .align 1 matmulKern_param_0,
	.param .u64 .ptr .align 1 matmulKern_param_1,
	.param .u64 .ptr .align 1 matmulKern_param_2,
	.param .u64 .ptr .align 1 matmulKern_param_3
)
{
	.reg .pred 	%p<11>;
	.reg .b32 	%r<24>;
	.reg .b32 	%f<108>;
	.reg .b64 	%rd<34>;
	// demoted variable
	.shared .align 4 .b8 _ZZ10matmulKernE2S1[4096];
	// demoted variable
	.shared .align 4 .b8 _ZZ10matmulKernE2S2[4096];
	ld.param.u64 	%rd15, [matmulKern_param_0];
	ld.param.u64 	%rd16, [matmulKern_param_1];
	ld.param.u64 	%rd17, [matmulKern_param_2];
	ld.param.u64 	%rd13, [matmulKern_param_3];
	cvta.to.global.u64 	%rd1, %rd17;
	cvta.to.global.u64 	%rd2, %rd16;
	cvta.to.global.u64 	%rd18, %rd15;
	ld.global.u64 	%rd3, [%rd18];
	ld.global.u64 	%rd19, [%rd18+8];
	ld.global.u64 	%rd4, [%rd18+16];
	ld.global.u64 	%rd5, [%rd18+24];
	mov.u32 	%r22, %tid.x;
	mov.u32 	%r23, %tid.y;
	mov.u32 	%r11, %ctaid.y;
	mov.u32 	%r12, %ntid.y;
	mad.lo.s32 	%r13, %r11, %r12, %r23;
	mov.u32 	%r14, %ctaid.x;
	mov.u32 	%r15, %ntid.x;
	mad.lo.s32 	%r16, %r14, %r15, %r22;
	cvt.u64.u32 	%rd6, %r16;
	shl.b32 	%r17, %r23, 7;
	mov.u32 	%r18, _ZZ10matmulKernE2S1;
	add.s32 	%r3, %r18, %r17;
	shl.b32 	%r19, %r22, 2;
	add.s32 	%r4, %r3, %r19;
	mul.lo.s64 	%rd7, %rd19, %rd6;
	cvt.u64.u32 	%rd8, %r13;
	mov.u32 	%r20, _ZZ10matmulKernE2S2;
	add.s32 	%r6, %r20, %r19;
	add.s32 	%r5, %r6, %r17;
	mov.f32 	%f105, 0f00000000;
	mov.b64 	%rd33, 0;
$L__BB3_1:
	setp.le.u64 	%p1, %rd3, %rd6;
	cvt.s64.s32 	%rd10, %r22;
	setp.le.u64 	%p2, %rd4, %rd10;
	mov.f32 	%f106, 0f00000000;
	or.pred  	%p3, %p1, %p2;
	@%p3 bra 	$L__BB3_3;
	add.s64 	%rd20, %rd7, %rd10;
	shl.b64 	%rd21, %rd20, 2;
	add.s64 	%rd22, %rd2, %rd21;
	ld.global.f32 	%f106, [%rd22];
$L__BB3_3:
	setp.le.u64 	%p4, %rd5, %rd8;
	st.shared.f32 	[%r4], %f106;
	bar.sync 	0;
	cvt.s64.s32 	%rd11, %r23;
	setp.le.u64 	%p5, %rd4, %rd11;
	mov.f32 	%f107, 0f00000000;
	or.pred  	%p6, %p4, %p5;
	@%p6 bra 	$L__BB3_5;
	mad.lo.s64 	%rd23, %rd5, %rd11, %rd8;
	shl.b64 	%rd24, %rd23, 2;
	add.s64 	%rd25, %rd1, %rd24;
	ld.global.f32 	%f107, [%rd25];
$L__BB3_5:
	cvt.u32.u64 	%r21, %rd10;
	st.shared.f32 	[%r5], %f107;
	bar.sync 	0;
	ld.shared.f32 	%f10, [%r3];
	ld.shared.f32 	%f11, [%r6];
	fma.rn.f32 	%f12, %f10, %f11, %f105;
	ld.shared.f32 	%f13, [%r3+4];
	ld.shared.f32 	%f14, [%r6+128];
	fma.rn.f32 	%f15, %f13, %f14, %f12;
	ld.shared.f32 	%f16, [%r3+8];
	ld.shared.f32 	%f17, [%r6+256];
	fma.rn.f32 	%f18, %f16, %f17, %f15;
	ld.shared.f32 	%f19, [%r3+12];
	ld.shared.f32 	%f20, [%r6+384];
	fma.rn.f32 	%f21, %f19, %f20, %f18;
	ld.shared.f32 	%f22, [%r3+16];
	ld.shared.f32 	%f23, [%r6+512];
	fma.rn.f32 	%f24, %f22, %f23, %f21;
	ld.shared.f32 	%f25, [%r3+20];
	ld.shared.f32 	%f26, [%r6+640];
	fma.rn.f32 	%f27, %f25, %f26, %f24;
	ld.shared.f32 	%f28, [%r3+24];
	ld.shared.f32 	%f29, [%r6+768];
	fma.rn.f32 	%f30, %f28, %f29, %f27;
	ld.shared.f32 	%f31, [%r3+28];
	ld.shared.f32 	%f32, [%r6+896];
	fma.rn.f32 	%f33, %f31, %f32, %f30;
	ld.shared.f32 	%f34, [%r3+32];
	ld.shared.f32 	%f35, [%r6+1024];
	fma.rn.f32 	%f36, %f34, %f35, %f33;
	ld.shared.f32 	%f37, [%r3+36];
	ld.shared.f32 	%f38, [%r6+1152];
	fma.rn.f32 	%f39, %f37, %f38, %f36;
	ld.shared.f32 	%f40, [%r3+40];
	ld.shared.f32 	%f41, [%r6+1280];
	fma.rn.f32 	%f42, %f40, %f41, %f39;
	ld.shared.f32 	%f43, [%r3+44];
	ld.shared.f32 	%f44, [%r6+1408];
	fma.rn.f32 	%f45, %f43, %f44, %f42;
	ld.shared.f32 	%f46, [%r3+48];
	ld.shared.f32 	%f47, [%r6+1536];
	fma.rn.f32 	%f48, %f46, %f47, %f45;
	ld.shared.f32 	%f49, [%r3+52];
	ld.shared.f32 	%f50, [%r6+1664];
	fma.rn.f32 	%f51, %f49, %f50, %f48;
	ld.shared.f32 	%f52, [%r3+56];
	ld.shared.f32 	%f53, [%r6+1792];
	fma.rn.f32 	%f54, %f52, %f53, %f51;
	ld.shared.f32 	%f55, [%r3+60];
	ld.shared.f32 	%f56, [%r6+1920];
	fma.rn.f32 	%f57, %f55, %f56, %f54;
	ld.shared.f32 	%f58, [%r3+64];
	ld.shared.f32 	%f59, [%r6+2048];
	fma.rn.f32 	%f60, %f58, %f59, %f57;
	ld.shared.f32 	%f61, [%r3+68];
	ld.shared.f32 	%f62, [%r6+2176];
	fma.rn.f32 	%f63, %f61, %f62, %f60;
	ld.shared.f32 	%f64, [%r3+72];
	ld.shared.f32 	%f65, [%r6+2304];
	fma.rn.f32 	%f66, %f64, %f65, %f63;
	ld.shared.f32 	%f67, [%r3+76];
	ld.shared.f32 	%f68, [%r6+2432];
	fma.rn.f32 	%f69, %f67, %f68, %f66;
	ld.shared.f32 	%f70, [%r3+80];
	ld.shared.f32 	%f71, [%r6+2560];
	fma.rn.f32 	%f72, %f70, %f71, %f69;
	ld.shared.f32 	%f73, [%r3+84];
	ld.shared.f32 	%f74, [%r6+2688];
	fma.rn.f32 	%f75, %f73, %f74, %f72;
	ld.shared.f32 	%f76, [%r3+88];
	ld.shared.f32 	%f77, [%r6+2816];
	fma.rn.f32 	%f78, %f76, %f77, %f75;
	ld.shared.f32 	%f79, [%r3+92];
	ld.shared.f32 	%f80, [%r6+2944];
	fma.rn.f32 	%f81, %f79, %f80, %f78;
	ld.shared.f32 	%f82, [%r3+96];
	ld.shared.f32 	%f83, [%r6+3072];
	fma.rn.f32 	%f84, %f82, %f83, %f81;
	ld.shared.f32 	%f85, [%r3+100];
	ld.shared.f32 	%f86, [%r6+3200];
	fma.rn.f32 	%f87, %f85, %f86, %f84;
	ld.shared.f32 	%f88, [%r3+104];
	ld.shared.f32 	%f89, [%r6+3328];
	fma.rn.f32 	%f90, %f88, %f89, %f87;
	ld.shared.f32 	%f91, [%r3+108];
	ld.shared.f32 	%f92, [%r6+3456];
	fma.rn.f32 	%f93, %f91, %f92, %f90;
	ld.shared.f32 	%f94, [%r3+112];
	ld.shared.f32 	%f95, [%r6+3584];
	fma.rn.f32 	%f96, %f94, %f95, %f93;
	ld.shared.f32 	%f97, [%r3+116];
	ld.shared.f32 	%f98, [%r6+3712];
	fma.rn.f32 	%f99, %f97, %f98, %f96;
	ld.shared.f32 	%f100, [%r3+120];
	ld.shared.f32 	%f101, [%r6+3840];
	fma.rn.f32 	%f102, %f100, %f101, %f99;
	ld.shared.f32 	%f103, [%r3+124];
	ld.shared.f32 	%f104, [%r6+3968];
	fma.rn.f32 	%f105, %f103, %f104, %f102;
	bar.sync 	0;
	add.s64 	%rd33, %rd33, 1;
	add.s32 	%r23, %r23, 32;
	add.s32 	%r22, %r21, 32;
	add.s64 	%rd26, %rd4, -1;
	shr.u64 	%rd27, %rd26, 5;
	setp.ge.u64 	%p7, %rd27, %rd33;
	@%p7 bra 	$L__BB3_1;
	setp.le.u64 	%p8, %rd5, %rd8;
	setp.le.u64 	%p9, %rd3, %rd6;
	or.pred  	%p10, %p9, %p8;
	@%p10 bra 	$L__BB3_8;
	mad.lo.s64 	%rd29, %rd5, %rd6, %rd8;
	cvta.to.global.u64 	%rd30, %rd13;
	shl.b64 	%rd31, %rd29, 2;
	add.s64 	%rd32, %rd30, %rd31;
	st.global.f32 	[%rd32], %f105;
$L__BB3_8:
	ret;

}


// ===== COMPILED SASS (sm_100) =====

	.target	sm_100

	.elftype	@"ET_EXEC"


//--------------------- .note.nv.tkinfo           --------------------------
	.section	.note.nv.tkinfo,"",@"SHT_NOTE"
	.sectionflags	@"SHF_NOTE_NV_TKINFO"
	.tkinfo
        /*0018*/ 	.word	0x00000002
        /*0030*/ 	.string	""
        /*0030*/ 	.string	"ptxas"
        /*0030*/ 	.string	"Cuda compilation tools, release 13.0, V13.0.88"
        /*0030*/ 	.string	"Build cuda_13.0.r13.0/compiler.36424714_0"
        /*0030*/ 	.string	"-arch sm_100 -m 64 "



//--------------------- .note.nv.cuinfo           --------------------------
	.section	.note.nv.cuinfo,"",@"SHT_NOTE"
	.sectionflags	@"SHF_NOTE_NV_CUINFO"
        /*0018*/ 	.short	0x0002
        /*001a*/ 	.short	0x0064
        /*001c*/ 	.short	0x0082
	.zero		2


//--------------------- .nv.info                  --------------------------
	.section	.nv.info,"",@"SHT_CUDA_INFO"
	.align	4


	//----- nvinfo : EIATTR_REGCOUNT
	.align		4
        /*0000*/ 	.byte	0x04, 0x2f
        /*0002*/ 	.short	(.L_1 - .L_0)
	.align		4
.L_0:
        /*0004*/ 	.word	index@(doublifyKern)
        /*0008*/ 	.word	0x00000008


	//----- nvinfo : EIATTR_FRAME_SIZE
	.align		4
.L_1:
        /*000c*/ 	.byte	0x04, 0x11
        /*000e*/ 	.short	(.L_3 - .L_2)
	.align		4
.L_2:
        /*0010*/ 	.word	index@(doublifyKern)
        /*0014*/ 	.word	0x00000000


	//----- nvinfo : EIATTR_REGCOUNT
	.align		4
.L_3:
        /*0018*/ 	.byte	0x04, 0x2f
        /*001a*/ 	.short	(.L_5 - .L_4)
	.align		4
.L_4:
        /*001c*/ 	.word	index@(sumKern)
        /*0020*/ 	.word	0x0000000c


	//----- nvinfo : EIATTR_FRAME_SIZE
	.align		4
.L_5:
        /*0024*/ 	.byte	0x04, 0x11
        /*0026*/ 	.short	(.L_7 - .L_6)
	.align		4
.L_6:
        /*0028*/ 	.word	index@(sumKern)
        /*002c*/ 	.word	0x00000000


	//----- nvinfo : EIATTR_REGCOUNT
	.align		4
.L_7:
        /*0030*/ 	.byte	0x04, 0x2f
        /*0032*/ 	.short	(.L_9 - .L_8)
	.align		4
.L_8:
        /*0034*/ 	.word	index@(prodKern)
        /*0038*/ 	.word	0x0000000c


	//----- nvinfo : EIATTR_FRAME_SIZE
	.align		4
.L_9:
        /*003c*/ 	.byte	0x04, 0x11
        /*003e*/ 	.short	(.L_11 - .L_10)
	.align		4
.L_10:
        /*0040*/ 	.word	index@(prodKern)
        /*0044*/ 	.word	0x00000000


	//----- nvinfo : EIATTR_REGCOUNT
	.align		4
.L_11:
        /*0048*/ 	.byte	0x04, 0x2f
        /*004a*/ 	.short	(.L_13 - .L_12)
	.align		4
.L_12:
        /*004c*/ 	.word	index@(matmulKern)
        /*0050*/ 	.word	0x00000020


	//----- nvinfo : EIATTR_FRAME_SIZE
	.align		4
.L_13:
        /*0054*/ 	.byte	0x04, 0x11
        /*0056*/ 	.short	(.L_15 - .L_14)
	.align		4
.L_14:
        /*0058*/ 	.word	index@(matmulKern)
        /*005c*/ 	.word	0x00000000


	//----- nvinfo : EIATTR_MIN_STACK_SIZE
	.align		4
.L_15:
        /*0060*/ 	.byte	0x04, 0x12
        /*0062*/ 	.short	(.L_17 - .L_16)
	.align		4
.L_16:
        /*0064*/ 	.word	index@(matmulKern)
        /*0068*/ 	.word	0x00000000


	//----- nvinfo : EIATTR_MIN_STACK_SIZE
	.align		4
.L_17:
        /*006c*/ 	.byte	0x04, 0x12
        /*006e*/ 	.short	(.L_19 - .L_18)
	.align		4
.L_18:
        /*0070*/ 	.word	index@(prodKern)
        /*0074*/ 	.word	0x00000000


	//----- nvinfo : EIATTR_MIN_STACK_SIZE
	.align		4
.L_19:
        /*0078*/ 	.byte	0x04, 0x12
        /*007a*/ 	.short	(.L_21 - .L_20)
	.align		4
.L_20:
        /*007c*/ 	.word	index@(sumKern)
        /*0080*/ 	.word	0x00000000


	//----- nvinfo : EIATTR_MIN_STACK_SIZE
	.align		4
.L_21:
        /*0084*/ 	.byte	0x04, 0x12
        /*0086*/ 	.short	(.L_23 - .L_22)
	.align		4
.L_22:
        /*0088*/ 	.word	index@(doublifyKern)
        /*008c*/ 	.word	0x00000000
.L_23:


//--------------------- .nv.compat                --------------------------
	.section	.nv.compat,"",@"SHT_CUDA_COMPAT_INFO"
	.align	4
        /*0000*/ 	.byte	0x02, 0x09, 0x00, 0x00, 0x02, 0x02, 0x01, 0x00, 0x02, 0x05, 0x05, 0x00, 0x03, 0x07, 0x01, 0x01
        /*0010*/ 	.byte	0x02, 0x03, 0x00, 0x00, 0x02, 0x06, 0x01, 0x00, 0x04, 0x0b, 0x08, 0x00, 0x09, 0x00, 0x00, 0x00
        /*0020*/ 	.byte	0x00, 0x00, 0x00, 0x00


//--------------------- .nv.info.matmulKern       --------------------------
	.section	.nv.info.matmulKern,"",@"SHT_CUDA_INFO"
	.sectionflags	@""
	.align	4


	//----- nvinfo : EIATTR_CUDA_API_VERSION
	.align		4
        /*0000*/ 	.byte	0x04, 0x37
        /*0002*/ 	.short	(.L_25 - .L_24)
.L_24:
        /*0004*/ 	.word	0x00000082


	//----- nvinfo : EIATTR_KPARAM_INFO
	.align		4
.L_25:
        /*0008*/ 	.byte	0x04, 0x17
        /*000a*/ 	.short	(.L_27 - .L_26)
.L_26:
        /*000c*/ 	.word	0x00000000
        /*0010*/ 	.short	0x0003
        /*0012*/ 	.short	0x0018
        /*0014*/ 	.byte	0x00, 0xf5, 0x21, 0x00


	//----- nvinfo : EIATTR_KPARAM_INFO
	.align		4
.L_27:
        /*0018*/ 	.byte	0x04, 0x17
        /*001a*/ 	.short	(.L_29 - .L_28)
.L_28:
        /*001c*/ 	.word	0x00000000
        /*0020*/ 	.short	0x0002
        /*0022*/ 	.short	0x0010
        /*0024*/ 	.byte	0x00, 0xf5, 0x21, 0x00


	//----- nvinfo : EIATTR_KPARAM_INFO
	.align		4
.L_29:
        /*0028*/ 	.byte	0x04, 0x17
        /*002a*/ 	.short	(.L_31 - .L_30)
.L_30:
        /*002c*/ 	.word	0x00000000
        /*0030*/ 	.short	0x0001
        /*0032*/ 	.short	0x0008
        /*0034*/ 	.byte	0x00, 0xf5, 0x21, 0x00


	//----- nvinfo : EIATTR_KPARAM_INFO
	.align		4
.L_31:
        /*0038*/ 	.byte	0x04, 0x17
        /*003a*/ 	.short	(.L_33 - .L_32)
.L_32:
        /*003c*/ 	.word	0x00000000
        /*0040*/ 	.short	0x0000
        /*0042*/ 	.short	0x0000
        /*0044*/ 	.byte	0x00, 0xf5, 0x21, 0x00


	//----- nvinfo : EIATTR_SPARSE_MMA_MASK
	.align		4
.L_33:
        /*0048*/ 	.byte	0x03, 0x50
        /*004a*/ 	.short	0x0000


	//----- nvinfo : EIATTR_MAXREG_COUNT
	.align		4
        /*004c*/ 	.byte	0x03, 0x1b
        /*004e*/ 	.short	0x00ff


	//----- nvinfo : EIATTR_NUM_BARRIERS
	.align		4
        /*0050*/ 	.byte	0x02, 0x4c
        /*0052*/ 	.byte	0x01
	.zero		1


	//----- nvinfo : EIATTR_MERCURY_ISA_VERSION
	.align		4
        /*0054*/ 	.byte	0x03, 0x5f
        /*0056*/ 	.short	0x0101


	//----- nvinfo : EIATTR_VRC_CTA_INIT_COUNT
	.align		4
        /*0058*/ 	.byte	0x02, 0x4a
	.zero		1
	.zero		1


	//----- nvinfo : EIATTR_EXIT_INSTR_OFFSETS
	.align		4
        /*005c*/ 	.byte	0x04, 0x1c
        /*005e*/ 	.short	(.L_35 - .L_34)


	//   ....[0]....
.L_34:
        /*0060*/ 	.word	0x00000940


	//   ....[1]....
        /*0064*/ 	.word	0x000009d0


	//----- nvinfo : EIATTR_CBANK_PARAM_SIZE
	.align		4
.L_35:
        /*0068*/ 	.byte	0x03, 0x19
        /*006a*/ 	.short	0x0020


	//----- nvinfo : EIATTR_PARAM_CBANK
	.align		4
        /*006c*/ 	.byte	0x04, 0x0a
        /*006e*/ 	.short	(.L_37 - .L_36)
	.align		4
.L_36:
        /*0070*/ 	.word	index@(.nv.constant0.matmulKern)
        /*0074*/ 	.short	0x0380
        /*0076*/ 	.short	0x0020


	//----- nvinfo : EIATTR_SW_WAR
	.align		4
.L_37:
        /*0078*/ 	.byte	0x04, 0x36
        /*007a*/ 	.short	(.L_39 - .L_38)
.L_38:
        /*007c*/ 	.word	0x00000008
.L_39:


//--------------------- .nv.info.prodKern         --------------------------
	.section	.nv.info.prodKern,"",@"SHT_CUDA_INFO"
	.sectionflags	@""
	.align	4


	//----- nvinfo : EIATTR_CUDA_API_VERSION
	.align		4
        /*0000*/ 	.byte	0x04, 0x37
        /*0002*/ 	.short	(.L_41 - .L_40)
.L_40:
        /*0004*/ 	.word	0x00000082


	//----- nvinfo : EIATTR_KPARAM_INFO
	.align		4
.L_41:
        /*0008*/ 	.byte	0x04, 0x17
        /*000a*/ 	.short	(.L_43 - .L_42)
.L_42:
        /*000c*/ 	.word	0x00000000
        /*0010*/ 	.short	0x0003
        /*0012*/ 	.short	0x0018
        /*0014*/ 	.byte	0x00, 0xf5, 0x21, 0x00


	//----- nvinfo : EIATTR_KPARAM_INFO
	.align		4
.L_43:
        /*0018*/ 	.byte	0x04, 0x17
        /*001a*/ 	.short	(.L_45 - .L_44)
.L_44:
        /*001c*/ 	.word	0x00000000
        /*0020*/ 	.short	0x0002
        /*0022*/ 	.short	0x0010
        /*0024*/ 	.byte	0x00, 0xf5, 0x21, 0x00


	//----- nvinfo : EIATTR_KPARAM_INFO
	.align		4
.L_45:
        /*0028*/ 	.byte	0x04, 0x17
        /*002a*/ 	.short	(.L_47 - .L_46)
.L_46:
        /*002c*/ 	.word	0x00000000
        /*0030*/ 	.short	0x0001
        /*0032*/ 	.short	0x0008
        /*0034*/ 	.byte	0x00, 0xf5, 0x21, 0x00


	//----- nvinfo : EIATTR_KPARAM_INFO
	.align		4
.L_47:
        /*0038*/ 	.byte	0x04, 0x17
        /*003a*/ 	.short	(.L_49 - .L_48)
.L_48:
        /*003c*/ 	.word	0x00000000
        /*0040*/ 	.short	0x0000
        /*0042*/ 	.short	0x0000
        /*0044*/ 	.byte	0x00, 0xf0, 0x21, 0x00


	//----- nvinfo : EIATTR_SPARSE_MMA_MASK
	.align		4
.L_49:
        /*0048*/ 	.byte	0x03, 0x50
        /*004a*/ 	.short	0x0000


	//----- nvinfo : EIATTR_MAXREG_COUNT
	.align		4
        /*004c*/ 	.byte	0x03, 0x1b
        /*004e*/ 	.short	0x00ff


	//----- nvinfo : EIATTR_MERCURY_ISA_VERSION
	.align		4
        /*0050*/ 	.byte	0x03, 0x5f
        /*0052*/ 	.short	0x0101


	//----- nvinfo : EIATTR_VRC_CTA_INIT_COUNT
	.align		4
        /*0054*/ 	.byte	0x02, 0x4a
	.zero		1
	.zero		1


	//----- nvinfo : EIATTR_EXIT_INSTR_OFFSETS
	.align		4
        /*0058*/ 	.byte	0x04, 0x1c
        /*005a*/ 	.short	(.L_51 - .L_50)


	//   ....[0]....
.L_50:
        /*005c*/ 	.word	0x00000090


	//   ....[1]....
        /*0060*/ 	.word	0x00000190


	//----- nvinfo : EIATTR_CBANK_PARAM_SIZE
	.align		4
.L_51:
        /*0064*/ 	.byte	0x03, 0x19
        /*0066*/ 	.short	0x0020


	//----- nvinfo : EIATTR_PARAM_CBANK
	.align		4
        /*0068*/ 	.byte	0x04, 0x0a
        /*006a*/ 	.short	(.L_53 - .L_52)
	.align		4
.L_52:
        /*006c*/ 	.word	index@(.nv.constant0.prodKern)
        /*0070*/ 	.short	0x0380
        /*0072*/ 	.short	0x0020


	//----- nvinfo : EIATTR_SW_WAR
	.align		4
.L_53:
        /*0074*/ 	.byte	0x04, 0x36
        /*0076*/ 	.short	(.L_55 - .L_54)
.L_54:
        /*0078*/ 	.word	0x00000008
.L_55:


//--------------------- .nv.info.sumKern          --------------------------
	.section	.nv.info.sumKern,"",@"SHT_CUDA_INFO"
	.sectionflags	@""
	.align	4


	//----- nvinfo : EIATTR_CUDA_API_VERSION
	.align		4
        /*0000*/ 	.byte	0x04, 0x37
        /*0002*/ 	.short	(.L_57 - .L_56)
.L_56:
        /*0004*/ 	.word	0x00000082


	//----- nvinfo : EIATTR_KPARAM_INFO
	.align		4
.L_57:
        /*0008*/ 	.byte	0x04, 0x17
        /*000a*/ 	.short	(.L_59 - .L_58)
.L_58:
        /*000c*/ 	.word	0x00000000
        /*0010*/ 	.short	0x0001
        /*0012*/ 	.short	0x0008
        /*0014*/ 	.byte	0x00, 0xf5, 0x21, 0x00


	//----- nvinfo : EIATTR_KPARAM_INFO
	.align		4
.L_59:
        /*0018*/ 	.byte	0x04, 0x17
        /*001a*/ 	.short	(.L_61 - .L_60)
.L_60:
        /*001c*/ 	.word	0x00000000
        /*0020*/ 	.short	0x0000
        /*0022*/ 	.short	0x0000
        /*0024*/ 	.byte	0x00, 0xf5, 0x21, 0x00


	//----- nvinfo : EIATTR_SPARSE_MMA_MASK
	.align		4
.L_61:
        /*0028*/ 	.byte	0x03, 0x50
        /*002a*/ 	.short	0x0000


	//----- nvinfo : EIATTR_MAXREG_COUNT
	.align		4
        /*002c*/ 	.byte	0x03, 0x1b
        /*002e*/ 	.short	0x00ff


	//----- nvinfo : EIATTR_NUM_BARRIERS
	.align		4
        /*0030*/ 	.byte	0x02, 0x4c
        /*0032*/ 	.byte	0x01
	.zero		1


	//----- nvinfo : EIATTR_MERCURY_ISA_VERSION
	.align		4
        /*0034*/ 	.byte	0x03, 0x5f
        /*0036*/ 	.short	0x0101


	//----- nvinfo : EIATTR_VRC_CTA_INIT_COUNT
	.align		4
        /*0038*/ 	.byte	0x02, 0x4a
	.zero		1
	.zero		1


	//----- nvinfo : EIATTR_EXIT_INSTR_OFFSETS
	.align		4
        /*003c*/ 	.byte	0x04, 0x1c
        /*003e*/ 	.short	(.L_63 - .L_62)


	//   ....[0]....
.L_62:
        /*0040*/ 	.word	0x000001a0


	//   ....[1]....
        /*0044*/ 	.word	0x000001f0


	//----- nvinfo : EIATTR_CRS_STACK_SIZE
	.align		4
.L_63:
        /*0048*/ 	.byte	0x04, 0x1e
        /*004a*/ 	.short	(.L_65 - .L_64)
.L_64:
        /*004c*/ 	.word	0x00000000


	//----- nvinfo : EIATTR_CBANK_PARAM_SIZE
	.align		4
.L_65:
        /*0050*/ 	.byte	0x03, 0x19
        /*0052*/ 	.short	0x0010


	//----- nvinfo : EIATTR_PARAM_CBANK
	.align		4
        /*0054*/ 	.byte	0x04, 0x0a
        /*0056*/ 	.short	(.L_67 - .L_66)
	.align		4
.L_66:
        /*0058*/ 	.word	index@(.nv.constant0.sumKern)
        /*005c*/ 	.short	0x0380
        /*005e*/ 	.short	0x0010


	//----- nvinfo : EIATTR_SW_WAR
	.align		4
.L_67:
        /*0060*/ 	.byte	0x04, 0x36
        /*0062*/ 	.short	(.L_69 - .L_68)
.L_68:
        /*0064*/ 	.word	0x00000008
.L_69:


//--------------------- .nv.info.doublifyKern     --------------------------
	.section	.nv.info.doublifyKern,"",@"SHT_CUDA_INFO"
	.sectionflags	@""
	.align	4


	//----- nvinfo : EIATTR_CUDA_API_VERSION
	.align		4
        /*0000*/ 	.byte	0x04, 0x37
        /*0002*/ 	.short	(.L_71 - .L_70)
.L_70:
        /*0004*/ 	.word	0x00000082


	//----- nvinfo : EIATTR_KPARAM_INFO
	.align		4
.L_71:
        /*0008*/ 	.byte	0x04, 0x17
        /*000a*/ 	.short	(.L_73 - .L_72)
.L_72:
        /*000c*/ 	.word	0x00000000
        /*0010*/ 	.short	0x0000
        /*0012*/ 	.short	0x0000
        /*0014*/ 	.byte	0x00, 0xf5, 0x21, 0x00


	//----- nvinfo : EIATTR_SPARSE_MMA_MASK
	.align		4
.L_73:
        /*0018*/ 	.byte	0x03, 0x50
        /*001a*/ 	.short	0x0000


	//----- nvinfo : EIATTR_MAXREG_COUNT
	.align		4
        /*001c*/ 	.byte	0x03, 0x1b
        /*001e*/ 	.short	0x00ff


	//----- nvinfo : EIATTR_MERCURY_ISA_VERSION
	.align		4
        /*0020*/ 	.byte	0x03, 0x5f
        /*0022*/ 	.short	0x0101


	//----- nvinfo : EIATTR_VRC_CTA_INIT_COUNT
	.align		4
        /*0024*/ 	.byte	0x02, 0x4a
	.zero		1
	.zero		1


	//----- nvinfo : EIATTR_EXIT_INSTR_OFFSETS
	.align		4
        /*0028*/ 	.byte	0x04, 0x1c
        /*002a*/ 	.short	(.L_75 - .L_74)


	//   ....[0]....
.L_74:
        /*002c*/ 	.word	0x000000a0


	//----- nvinfo : EIATTR_CBANK_PARAM_SIZE
	.align		4
.L_75:
        /*0030*/ 	.byte	0x03, 0x19
        /*0032*/ 	.short	0x0008


	//----- nvinfo : EIATTR_PARAM_CBANK
	.align		4
        /*0034*/ 	.byte	0x04, 0x0a
        /*0036*/ 	.short	(.L_77 - .L_76)
	.align		4
.L_76:
        /*0038*/ 	.word	index@(.nv.constant0.doublifyKern)
        /*003c*/ 	.short	0x0380
        /*003e*/ 	.short	0x0008


	//----- nvinfo : EIATTR_SW_WAR
	.align		4
.L_77:
        /*0040*/ 	.byte	0x04, 0x36
        /*0042*/ 	.short	(.L_79 - .L_78)
.L_78:
        /*0044*/ 	.word	0x00000008
.L_79:


//--------------------- .nv.callgraph             --------------------------
	.section	.nv.callgraph,"",@"SHT_CUDA_CALLGRAPH"
	.align	4
	.sectionentsize	8
	.align		4
        /*0000*/ 	.word	0x00000000
	.align		4
        /*0004*/ 	.word	0xffffffff
	.align		4
        /*0008*/ 	.word	0x00000000
	.align		4
        /*000c*/ 	.word	0xfffffffe
	.align		4
        /*0010*/ 	.word	0x00000000
	.align		4
        /*0014*/ 	.word	0xfffffffd
	.align		4
        /*0018*/ 	.word	0x00000000
	.align		4
        /*001c*/ 	.word	0xfffffffc


//--------------------- .text.matmulKern          --------------------------
	.section	.text.matmulKern,"ax",@progbits
	.align	128
        .global         matmulKern
        .type           matmulKern,@function
        .size           matmulKern,(.L_x_8 - matmulKern)
        .other          matmulKern,@"STO_CUDA_ENTRY STV_DEFAULT"
matmulKern:
.text.matmulKern:
[----:B------:R-:W-:Y:S08]  /*0000*/  LDC R1, c[0x0][0x37c] ;  /* 0x0000df00ff017b82 */ /* 0x000ff00000000800 */
[----:B------:R-:W0:Y:S01]  /*0010*/  LDC.64 R4, c[0x0][0x380] ;  /* 0x0000e000ff047b82 */ /* 0x000e220000000a00 */
[----:B------:R-:W0:Y:S02]  /*0020*/  LDCU.64 UR8, c[0x0][0x358] ;  /* 0x00006b00ff0877ac */ /* 0x000e240008000a00 */
[----:B0-----:R-:W2:Y:S04]  /*0030*/  LDG.E.64 R22, desc[UR8][R4.64+0x10] ;  /* 0x0000100804167981 */ /* 0x001ea8000c1e1b00 */
[----:B------:R-:W3:Y:S01]  /*0040*/  LDG.E.64 R18, desc[UR8][R4.64+0x8] ;  /* 0x0000080804127981 */ /* 0x000ee2000c1e1b00 */
[----:B------:R-:W0:Y:S01]  /*0050*/  S2R R3, SR_TID.X ;  /* 0x0000000000037919 */ /* 0x000e220000002100 */
[----:B------:R-:W1:Y:S01]  /*0060*/  LDC R9, c[0x0][0x364] ;  /* 0x0000d900ff097b82 */ /* 0x000e620000000800 */
[----:B------:R-:W4:Y:S07]  /*0070*/  S2R R0, SR_TID.Y ;  /* 0x0000000000007919 */ /* 0x000f2e0000002200 */
[----:B------:R-:W0:Y:S08]  /*0080*/  S2UR UR6, SR_CgaCtaId ;  /* 0x00000000000679c3 */ /* 0x000e300000008800 */
[----:B------:R-:W-:Y:S08]  /*0090*/  S2UR UR10, SR_CTAID.X ;  /* 0x00000000000a79c3 */ /* 0x000ff00000002500 */
[----:B------:R-:W1:Y:S01]  /*00a0*/  S2UR UR7, SR_CTAID.Y ;  /* 0x00000000000779c3 */ /* 0x000e620000002600 */
[----:B------:R-:W-:Y:S01]  /*00b0*/  UMOV UR4, 0x400 ;  /* 0x0000040000047882 */ /* 0x000fe20000000000 */
[----:B------:R-:W5:Y:S04]  /*00c0*/  LDG.E.64 R24, desc[UR8][R4.64] ;  /* 0x0000000804187981 */ /* 0x000f68000c1e1b00 */
[----:B------:R2:W5:Y:S01]  /*00d0*/  LDG.E.64 R20, desc[UR8][R4.64+0x18] ;  /* 0x0000180804147981 */ /* 0x000562000c1e1b00 */
[----:B------:R-:W-:Y:S01]  /*00e0*/  UIADD3 UR5, UPT, UPT, UR4, 0x1000, URZ ;  /* 0x0000100004057890 */ /* 0x000fe2000fffe0ff */
[----:B------:R-:W1:Y:S01]  /*00f0*/  LDC R2, c[0x0][0x360] ;  /* 0x0000d800ff027b82 */ /* 0x000e620000000800 */
[----:B0-----:R-:W-:Y:S01]  /*0100*/  ULEA UR4, UR6, UR4, 0x18 ;  /* 0x0000000406047291 */ /* 0x001fe2000f8ec0ff */
[----:B------:R-:W-:Y:S01]  /*0110*/  HFMA2 R15, -RZ, RZ, 0, 0 ;  /* 0x00000000ff0f7431 */ /* 0x000fe200000001ff */
[----:B------:R-:W-:-:S04]  /*0120*/  ULEA UR5, UR6, UR5, 0x18 ;  /* 0x0000000506057291 */ /* 0x000fc8000f8ec0ff */
[C---:B----4-:R-:W-:Y:S01]  /*0130*/  LEA R14, R0.reuse, UR4, 0x7 ;  /* 0x00000004000e7c11 */ /* 0x050fe2000f8e38ff */
[----:B------:R-:W-:Y:S01]  /*0140*/  UMOV UR4, URZ ;  /* 0x000000ff00047c82 */ /* 0x000fe20008000000 */
[C---:B------:R-:W-:Y:S01]  /*0150*/  LEA R7, R3.reuse, UR5, 0x2 ;  /* 0x0000000503077c11 */ /* 0x040fe2000f8e10ff */
[----:B------:R-:W-:Y:S01]  /*0160*/  UMOV UR5, URZ ;  /* 0x000000ff00057c82 */ /* 0x000fe20008000000 */
[----:B------:R-:W-:Y:S02]  /*0170*/  LEA R12, R3, R14, 0x2 ;  /* 0x0000000e030c7211 */ /* 0x000fe400078e10ff */
[----:B------:R-:W-:Y:S01]  /*0180*/  LEA R6, R0, R7, 0x7 ;  /* 0x0000000700067211 */ /* 0x000fe200078e38ff */
[----:B-1----:R-:W-:Y:S02]  /*0190*/  IMAD R16, R9, UR7, R0 ;  /* 0x0000000709107c24 */ /* 0x002fe4000f8e0200 */
[----:B------:R-:W-:Y:S01]  /*01a0*/  IMAD R13, R2, UR10, R3 ;  /* 0x0000000a020d7c24 */ /* 0x000fe2000f8e0203 */
[----:B--2---:R-:W-:-:S03]  /*01b0*/  IADD3 R5, P0, PT, R22, -0x1, RZ ;  /* 0xffffffff16057810 */ /* 0x004fc60007f1e0ff */
[-C--:B---3--:R-:W-:Y:S01]  /*01c0*/  IMAD R11, R19, R13.reuse, RZ ;  /* 0x0000000d130b7224 */ /* 0x088fe200078e02ff */
[----:B------:R-:W-:Y:S01]  /*01d0*/  IADD3.X R2, PT, PT, R23, -0x1, RZ, P0, !PT ;  /* 0xffffffff17027810 */ /* 0x000fe200007fe4ff */
[----:B------:R-:W-:-:S03]  /*01e0*/  IMAD.WIDE.U32 R18, R18, R13, RZ ;  /* 0x0000000d12127225 */ /* 0x000fc600078e00ff */
[--C-:B------:R-:W-:Y:S02]  /*01f0*/  SHF.R.U64 R5, R5, 0x5, R2.reuse ;  /* 0x0000000505057819 */ /* 0x100fe40000001202 */
[----:B------:R-:W-:Y:S02]  /*0200*/  IADD3 R4, PT, PT, R19, R11, RZ ;  /* 0x0000000b13047210 */ /* 0x000fe40007ffe0ff */
[----:B------:R-:W-:-:S07]  /*0210*/  SHF.R.U32.HI R2, RZ, 0x5, R2 ;  /* 0x00000005ff027819 */ /* 0x000fce0000011602 */
.L_x_0:
[----:B------:R-:W-:Y:S02]  /*0220*/  ISETP.GT.U32.AND P1, PT, R22, R3, PT ;  /* 0x000000031600720c */ /* 0x000fe40003f24070 */
[----:B------:R-:W-:Y:S02]  /*0230*/  SHF.R.S32.HI R11, RZ, 0x1f, R3 ;  /* 0x0000001fff0b7819 */ /* 0x000fe40000011403 */
[----:B-----5:R-:W-:Y:S02]  /*0240*/  ISETP.LE.U32.AND P0, PT, R24, R13, PT ;  /* 0x0000000d1800720c */ /* 0x020fe40003f03070 */
[----:B------:R-:W-:Y:S02]  /*0250*/  ISETP.GT.U32.AND.EX P1, PT, R23, R11, PT, P1 ;  /* 0x0000000b1700720c */ /* 0x000fe40003f24110 */
[----:B------:R-:W-:Y:S02]  /*0260*/  MOV R29, RZ ;  /* 0x000000ff001d7202 */ /* 0x000fe40000000f00 */
[----:B------:R-:W-:-:S13]  /*0270*/  ISETP.LE.U32.OR.EX P1, PT, R25, RZ, !P1, P0 ;  /* 0x000000ff1900720c */ /* 0x000fda0004f23500 */
[----:B------:R-:W0:Y:S01]  /*0280*/  @!P1 LDC.64 R8, c[0x0][0x388] ;  /* 0x0000e200ff089b82 */ /* 0x000e220000000a00 */
[----:B------:R-:W-:-:S04]  /*0290*/  @!P1 IADD3 R10, P2, PT, R3, R18, RZ ;  /* 0x00000012030a9210 */ /* 0x000fc80007f5e0ff */
[----:B------:R-:W-:Y:S02]  /*02a0*/  @!P1 IADD3.X R11, PT, PT, R11, R4, RZ, P2, !PT ;  /* 0x000000040b0b9210 */ /* 0x000fe400017fe4ff */
[----:B0-----:R-:W-:-:S04]  /*02b0*/  @!P1 LEA R26, P2, R10, R8, 0x2 ;  /* 0x000000080a1a9211 */ /* 0x001fc800078410ff */
[----:B------:R-:W-:-:S05]  /*02c0*/  @!P1 LEA.HI.X R27, R10, R9, R11, 0x2, P2 ;  /* 0x000000090a1b9211 */ /* 0x000fca00010f140b */
[----:B------:R0:W2:Y:S01]  /*02d0*/  @!P1 LDG.E R29, desc[UR8][R26.64] ;  /* 0x000000081a1d9981 */ /* 0x0000a2000c1e1900 */
[----:B------:R-:W-:Y:S02]  /*02e0*/  ISETP.GT.U32.AND P2, PT, R22, R0, PT ;  /* 0x000000001600720c */ /* 0x000fe40003f44070 */
[----:B------:R-:W-:Y:S02]  /*02f0*/  SHF.R.S32.HI R17, RZ, 0x1f, R0 ;  /* 0x0000001fff117819 */ /* 0x000fe40000011400 */
[----:B------:R-:W-:Y:S02]  /*0300*/  ISETP.LE.U32.AND P1, PT, R20, R16, PT ;  /* 0x000000101400720c */ /* 0x000fe40003f23070 */
[----:B------:R-:W-:-:S04]  /*0310*/  ISETP.GT.U32.AND.EX P2, PT, R23, R17, PT, P2 ;  /* 0x000000111700720c */ /* 0x000fc80003f44120 */
[----:B------:R-:W-:-:S13]  /*0320*/  ISETP.LE.U32.OR.EX P1, PT, R21, RZ, !P2, P1 ;  /* 0x000000ff1500720c */ /* 0x000fda0005723510 */
[----:B------:R-:W0:Y:S01]  /*0330*/  @!P1 LDC.64 R8, c[0x0][0x390] ;  /* 0x0000e400ff089b82 */ /* 0x000e220000000a00 */
[----:B------:R-:W-:-:S04]  /*0340*/  @!P1 IMAD R11, R21, R0, RZ ;  /* 0x00000000150b9224 */ /* 0x000fc800078e02ff */
[----:B------:R-:W-:Y:S01]  /*0350*/  @!P1 IMAD R28, R20, R17, R11 ;  /* 0x00000011141c9224 */ /* 0x000fe200078e020b */
[----:B------:R-:W-:-:S03]  /*0360*/  @!P1 MOV R17, RZ ;  /* 0x000000ff00119202 */ /* 0x000fc60000000f00 */
[----:B------:R-:W-:Y:S01]  /*0370*/  @!P1 IMAD.WIDE.U32 R10, R20, R0, R16 ;  /* 0x00000000140a9225 */ /* 0x000fe200078e0010 */
[----:B------:R-:W-:-:S04]  /*0380*/  MOV R17, RZ ;  /* 0x000000ff00117202 */ /* 0x000fc80000000f00 */
[----:B------:R-:W-:Y:S02]  /*0390*/  @!P1 IADD3 R11, PT, PT, R11, R28, RZ ;  /* 0x0000001c0b0b9210 */ /* 0x000fe40007ffe0ff */
[----:B0-----:R-:W-:-:S04]  /*03a0*/  @!P1 LEA R26, P2, R10, R8, 0x2 ;  /* 0x000000080a1a9211 */ /* 0x001fc800078410ff */
[----:B------:R-:W-:Y:S01]  /*03b0*/  @!P1 LEA.HI.X R27, R10, R9, R11, 0x2, P2 ;  /* 0x000000090a1b9211 */ /* 0x000fe200010f140b */
[----:B--2---:R-:W-:Y:S01]  /*03c0*/  STS [R12], R29 ;  /* 0x0000001d0c007388 */ /* 0x004fe20000000800 */
[----:B------:R-:W-:Y:S06]  /*03d0*/  BAR.SYNC.DEFER_BLOCKING 0x0 ;  /* 0x0000000000007b1d */ /* 0x000fec0000010000 */
[----:B------:R-:W2:Y:S01]  /*03e0*/  @!P1 LDG.E R17, desc[UR8][R26.64] ;  /* 0x000000081a119981 */ /* 0x000ea2000c1e1900 */
[----:B------:R-:W-:Y:S01]  /*03f0*/  UIADD3 UR4, UP0, UPT, UR4, 0x1, URZ ;  /* 0x0000000104047890 */ /* 0x000fe2000ff1e0ff */
[----:B------:R-:W-:-:S02]  /*0400*/  IADD3 R3, PT, PT, R3, 0x20, RZ ;  /* 0x0000002003037810 */ /* 0x000fc40007ffe0ff */
[----:B------:R-:W-:Y:S01]  /*0410*/  IADD3 R0, PT, PT, R0, 0x20, RZ ;  /* 0x0000002000007810 */ /* 0x000fe20007ffe0ff */
[----:B------:R-:W-:Y:S02]  /*0420*/  UIADD3.X UR5, UPT, UPT, URZ, UR5, URZ, UP0, !UPT ;  /* 0x00000005ff057290 */ /* 0x000fe400087fe4ff */
[----:B------:R-:W-:-:S04]  /*0430*/  ISETP.GE.U32.AND P1, PT, R5, UR4, PT ;  /* 0x0000000405007c0c */ /* 0x000fc8000bf26070 */
[----:B------:R-:W-:Y:S01]  /*0440*/  ISETP.GE.U32.AND.EX P1, PT, R2, UR5, PT, P1 ;  /* 0x0000000502007c0c */ /* 0x000fe2000bf26110 */
[----:B--2---:R-:W-:Y:S01]  /*0450*/  STS [R6], R17 ;  /* 0x0000001106007388 */ /* 0x004fe20000000800 */
[----:B------:R-:W-:Y:S06]  /*0460*/  BAR.SYNC.DEFER_BLOCKING 0x0 ;  /* 0x0000000000007b1d */ /* 0x000fec0000010000 */
[----:B------:R-:W-:Y:S04]  /*0470*/  LDS R28, [R7] ;  /* 0x00000000071c7984 */ /* 0x000fe80000000800 */
[----:B------:R-:W0:Y:S04]  /*0480*/  LDS.128 R8, [R14] ;  /* 0x000000000e087984 */ /* 0x000e280000000c00 */
[----:B------:R-:W1:Y:S04]  /*0490*/  LDS R27, [R7+0x80] ;  /* 0x00008000071b7984 */ /* 0x000e680000000800 */
[----:B------:R-:W-:Y:S04]  /*04a0*/  LDS R26, [R7+0x200] ;  /* 0x00020000071a7984 */ /* 0x000fe80000000800 */
[----:B------:R-:W-:Y:S01]  /*04b0*/  LDS R17, [R7+0x280] ;  /* 0x0002800007117984 */ /* 0x000fe20000000800 */
[----:B0-----:R-:W-:-:S03]  /*04c0*/  FFMA R8, R8, R28, R15 ;  /* 0x0000001c08087223 */ /* 0x001fc6000000000f */
[----:B------:R-:W0:Y:S01]  /*04d0*/  LDS R28, [R7+0x100] ;  /* 0x00010000071c7984 */ /* 0x000e220000000800 */
[----:B-1----:R-:W-:-:S03]  /*04e0*/  FFMA R9, R27, R9, R8 ;  /* 0x000000091b097223 */ /* 0x002fc60000000008 */
[----:B------:R-:W1:Y:S04]  /*04f0*/  LDS R15, [R7+0x180] ;  /* 0x00018000070f7984 */ /* 0x000e680000000800 */
[----:B------:R-:W-:Y:S01]  /*0500*/  LDS R27, [R7+0x480] ;  /* 0x00048000071b7984 */ /* 0x000fe20000000800 */
[----:B0-----:R-:W-:-:S04]  /*0510*/  FFMA R10, R28, R10, R9 ;  /* 0x0000000a1c0a7223 */ /* 0x001fc80000000009 */
[----:B-1----:R-:W-:Y:S02]  /*0520*/  FFMA R15, R15, R11, R10 ;  /* 0x0000000b0f0f7223 */ /* 0x002fe4000000000a */
[----:B------:R-:W0:Y:S02]  /*0530*/  LDS.128 R8, [R14+0x10] ;  /* 0x000010000e087984 */ /* 0x000e240000000c00 */
[----:B0-----:R-:W-:Y:S02]  /*0540*/  FFMA R8, R8, R26, R15 ;  /* 0x0000001a08087223 */ /* 0x001fe4000000000f */
[----:B------:R-:W0:Y:S02]  /*0550*/  LDS R26, [R7+0x300] ;  /* 0x00030000071a7984 */ /* 0x000e240000000800 */
[----:B------:R-:W-:Y:S02]  /*0560*/  FFMA R9, R17, R9, R8 ;  /* 0x0000000911097223 */ /* 0x000fe40000000008 */
[----:B------:R-:W1:Y:S04]  /*0570*/  LDS R15, [R7+0x380] ;  /* 0x00038000070f7984 */ /* 0x000e680000000800 */
[----:B------:R-:W-:Y:S01]  /*0580*/  LDS R17, [R7+0x400] ;  /* 0x0004000007117984 */ /* 0x000fe20000000800 */
[----:B0-----:R-:W-:-:S03]  /*0590*/  FFMA R10, R26, R10, R9 ;  /* 0x0000000a1a0a7223 */ /* 0x001fc60000000009 */
[----:B------:R-:W-:Y:S01]  /*05a0*/  LDS R26, [R7+0x500] ;  /* 0x00050000071a7984 */ /* 0x000fe20000000800 */
[----:B-1----:R-:W-:-:S03]  /*05b0*/  FFMA R15, R15, R11, R10 ;  /* 0x0000000b0f0f7223 */ /* 0x002fc6000000000a */
[----:B------:R-:W0:Y:S02]  /*05c0*/  LDS.128 R8, [R14+0x20] ;  /* 0x000020000e087984 */ /* 0x000e240000000c00 */
[----:B0-----:R-:W-:Y:S02]  /*05d0*/  FFMA R8, R8, R17, R15 ;  /* 0x0000001108087223 */ /* 0x001fe4000000000f */
[----:B------:R-:W0:Y:S02]  /*05e0*/  LDS R15, [R7+0x580] ;  /* 0x00058000070f7984 */ /* 0x000e240000000800 */
[----:B------:R-:W-:Y:S02]  /*05f0*/  FFMA R9, R27, R9, R8 ;  /* 0x000000091b097223 */ /* 0x000fe40000000008 */
[----:B------:R-:W-:Y:S02]  /*0600*/  LDS R17, [R7+0x600] ;  /* 0x0006000007117984 */ /* 0x000fe40000000800 */
[----:B------:R-:W-:-:S02]  /*0610*/  FFMA R10, R26, R10, R9 ;  /* 0x0000000a1a0a7223 */ /* 0x000fc40000000009 */
[----:B------:R-:W-:Y:S04]  /*0620*/  LDS R27, [R7+0x680] ;  /* 0x00068000071b7984 */ /* 0x000fe80000000800 */
[----:B------:R-:W-:Y:S01]  /*0630*/  LDS R26, [R7+0x700] ;  /* 0x00070000071a7984 */ /* 0x000fe20000000800 */
[----:B0-----:R-:W-:-:S03]  /*0640*/  FFMA R15, R15, R11, R10 ;  /* 0x0000000b0f0f7223 */ /* 0x001fc6000000000a */
        /* <DEDUP_REMOVED lines=39> */
[----:B------:R-:W-:-:S04]  /*08c0*/  FFMA R9, R27, R9, R8 ;  /* 0x000000091b097223 */ /* 0x000fc80000000008 */
[----:B------:R-:W-:-:S04]  /*08d0*/  FFMA R10, R26, R10, R9 ;  /* 0x0000000a1a0a7223 */ /* 0x000fc80000000009 */
[----:B0-----:R-:W-:Y:S01]  /*08e0*/  FFMA R15, R15, R11, R10 ;  /* 0x0000000b0f0f7223 */ /* 0x001fe2000000000a */
[----:B------:R-:W-:Y:S06]  /*08f0*/  BAR.SYNC.DEFER_BLOCKING 0x0 ;  /* 0x0000000000007b1d */ /* 0x000fec0000010000 */
[----:B------:R-:W-:Y:S05]  /*0900*/  @P1 BRA `(.L_x_0) ;  /* 0xfffffff800441947 */ /* 0x000fea000383ffff */
[----:B------:R-:W-:-:S04]  /*0910*/  ISETP.GT.U32.AND P1, PT, R20, R16, PT ;  /* 0x000000101400720c */ /* 0x000fc80003f24070 */
[----:B------:R-:W-:-:S04]  /*0920*/  ISETP.GT.U32.AND.EX P1, PT, R21, RZ, PT, P1 ;  /* 0x000000ff1500720c */ /* 0x000fc80003f24110 */
[----:B------:R-:W-:-:S13]  /*0930*/  ISETP.LE.U32.OR.EX P0, PT, R25, RZ, !P1, P0 ;  /* 0x000000ff1900720c */ /* 0x000fda0004f03500 */
[----:B------:R-:W-:Y:S05]  /*0940*/  @P0 EXIT ;  /* 0x000000000000094d */ /* 0x000fea0003800000 */
[----:B------:R-:W0:Y:S01]  /*0950*/  LDCU.64 UR4, c[0x0][0x398] ;  /* 0x00007300ff0477ac */ /* 0x000e220008000a00 */
[----:B------:R-:W-:Y:S02]  /*0960*/  HFMA2 R17, -RZ, RZ, 0, 0 ;  /* 0x00000000ff117431 */ /* 0x000fe400000001ff */
[-C--:B------:R-:W-:Y:S02]  /*0970*/  IMAD R3, R21, R13.reuse, RZ ;  /* 0x0000000d15037224 */ /* 0x080fe400078e02ff */
[----:B------:R-:W-:-:S05]  /*0980*/  IMAD.WIDE.U32 R20, R20, R13, R16 ;  /* 0x0000000d14147225 */ /* 0x000fca00078e0010 */
[----:B------:R-:W-:Y:S02]  /*0990*/  IADD3 R3, PT, PT, R21, R3, RZ ;  /* 0x0000000315037210 */ /* 0x000fe40007ffe0ff */
[----:B0-----:R-:W-:-:S04]  /*09a0*/  LEA R2, P0, R20, UR4, 0x2 ;  /* 0x0000000414027c11 */ /* 0x001fc8000f8010ff */
[----:B------:R-:W-:-:S05]  /*09b0*/  LEA.HI.X R3, R20, UR5, R3, 0x2, P0 ;  /* 0x0000000514037c11 */ /* 0x000fca00080f1403 */
[----:B------:R-:W-:Y:S01]  /*09c0*/  STG.E desc[UR8][R2.64], R15 ;  /* 0x0000000f02007986 */ /* 0x000fe2000c101908 */
[----:B------:R-:W-:Y:S05]  /*09d0*/  EXIT ;  /* 0x000000000000794d */ /* 0x000fea0003800000 */
.L_x_1:
[----:B------:R-:W-:-:S00]  /*09e0*/  BRA `(.L_x_1) ;  /* 0xfffffffc00fc7947 */ /* 0x000fc0000383ffff */
[----:B------:R-:W-:-:S00]  /*09f0*/  NOP ;  /* 0x0000000000007918 */ /* 0x000fc00000000000 */
        /* <DEDUP_REMOVED lines=8> */
.L_x_8:


//--------------------- .text.prodKern            --------------------------
	.section	.text.prodKern,"ax",@progbits
	.align	128
        .global         prodKern
        .type           prodKern,@function
        .size           prodKern,(.L_x_9 - prodKern)
        .other          prodKern,@"STO_CUDA_ENTRY STV_DEFAULT"
prodKern:
.text.prodKern:
[----:B------:R-:W-:Y:S01]  /*0000*/  LDC R1, c[0x0][0x37c] ;  /* 0x0000df00ff017b82 */ /* 0x000fe20000000800 */
[----:B------:R-:W0:Y:S07]  /*0010*/  S2R R3, SR_TID.X ;  /* 0x0000000000037919 */ /* 0x000e2e0000002100 */
[----:B------:R-:W0:Y:S01]  /*0020*/  S2UR UR4, SR_CTAID.X ;  /* 0x00000000000479c3 */ /* 0x000e220000002500 */
[----:B------:R-:W1:Y:S07]  /*0030*/  LDCU.64 UR6, c[0x0][0x380] ;  /* 0x00007000ff0677ac */ /* 0x000e6e0008000a00 */
[----:B------:R-:W0:Y:S02]  /*0040*/  LDC R0, c[0x0][0x360] ;  /* 0x0000d800ff007b82 */ /* 0x000e240000000800 */
[----:B0-----:R-:W-:-:S05]  /*0050*/  IMAD R0, R0, UR4, R3 ;  /* 0x0000000400007c24 */ /* 0x001fca000f8e0203 */
[----:B-1----:R-:W-:Y:S02]  /*0060*/  ISETP.GE.U32.AND P0, PT, R0, UR6, PT ;  /* 0x0000000600007c0c */ /* 0x002fe4000bf06070 */
[----:B------:R-:W-:-:S04]  /*0070*/  SHF.R.S32.HI R3, RZ, 0x1f, R0 ;  /* 0x0000001fff037819 */ /* 0x000fc80000011400 */
[----:B------:R-:W-:-:S13]  /*0080*/  ISETP.GE.U32.AND.EX P0, PT, R3, UR7, PT, P0 ;  /* 0x0000000703007c0c */ /* 0x000fda000bf06100 */
[----:B------:R-:W-:Y:S05]  /*0090*/  @P0 EXIT ;  /* 0x000000000000094d */ /* 0x000fea0003800000 */
[----:B------:R-:W0:Y:S01]  /*00a0*/  LDCU.128 UR8, c[0x0][0x390] ;  /* 0x00007200ff0877ac */ /* 0x000e220008000c00 */
[C---:B------:R-:W-:Y:S01]  /*00b0*/  IMAD.SHL.U32 R6, R0.reuse, 0x4, RZ ;  /* 0x0000000400067824 */ /* 0x040fe200078e00ff */
[----:B------:R-:W-:Y:S01]  /*00c0*/  SHF.L.U64.HI R0, R0, 0x2, R3 ;  /* 0x0000000200007819 */ /* 0x000fe20000010203 */
[----:B------:R-:W1:Y:S01]  /*00d0*/  LDCU.64 UR6, c[0x0][0x388] ;  /* 0x00007100ff0677ac */ /* 0x000e620008000a00 */
[----:B------:R-:W2:Y:S02]  /*00e0*/  LDCU.64 UR4, c[0x0][0x358] ;  /* 0x00006b00ff0477ac */ /* 0x000ea40008000a00 */
[C---:B0-----:R-:W-:Y:S02]  /*00f0*/  IADD3 R4, P1, PT, R6.reuse, UR8, RZ ;  /* 0x0000000806047c10 */ /* 0x041fe4000ff3e0ff */
[----:B-1----:R-:W-:Y:S02]  /*0100*/  IADD3 R2, P0, PT, R6, UR6, RZ ;  /* 0x0000000606027c10 */ /* 0x002fe4000ff1e0ff */
[----:B------:R-:W-:-:S02]  /*0110*/  IADD3.X R5, PT, PT, R0, UR9, RZ, P1, !PT ;  /* 0x0000000900057c10 */ /* 0x000fc40008ffe4ff */
[----:B------:R-:W-:-:S04]  /*0120*/  IADD3.X R3, PT, PT, R0, UR7, RZ, P0, !PT ;  /* 0x0000000700037c10 */ /* 0x000fc800087fe4ff */
[----:B--2---:R-:W2:Y:S04]  /*0130*/  LDG.E R5, desc[UR4][R4.64] ;  /* 0x0000000404057981 */ /* 0x004ea8000c1e1900 */
[----:B------:R-:W2:Y:S01]  /*0140*/  LDG.E R2, desc[UR4][R2.64] ;  /* 0x0000000402027981 */ /* 0x000ea2000c1e1900 */
[----:B------:R-:W-:-:S04]  /*0150*/  IADD3 R6, P0, PT, R6, UR10, RZ ;  /* 0x0000000a06067c10 */ /* 0x000fc8000ff1e0ff */
[----:B------:R-:W-:Y:S01]  /*0160*/  IADD3.X R7, PT, PT, R0, UR11, RZ, P0, !PT ;  /* 0x0000000b00077c10 */ /* 0x000fe200087fe4ff */
[----:B--2---:R-:W-:-:S05]  /*0170*/  IMAD R9, R2, R5, RZ ;  /* 0x0000000502097224 */ /* 0x004fca00078e02ff */
[----:B------:R-:W-:Y:S01]  /*0180*/  STG.E desc[UR4][R6.64], R9 ;  /* 0x0000000906007986 */ /* 0x000fe2000c101904 */
[----:B------:R-:W-:Y:S05]  /*0190*/  EXIT ;  /* 0x000000000000794d */ /* 0x000fea0003800000 */
.L_x_2:
        /* <DEDUP_REMOVED lines=14> */
.L_x_9:


//--------------------- .text.sumKern             --------------------------
	.section	.text.sumKern,"ax",@progbits
	.align	128
        .global         sumKern
        .type           sumKern,@function
        .size           sumKern,(.L_x_10 - sumKern)
        .other          sumKern,@"STO_CUDA_ENTRY STV_DEFAULT"
sumKern:
.text.sumKern:
[----:B------:R-:W-:Y:S01]  /*0000*/  LDC R1, c[0x0][0x37c] ;  /* 0x0000df00ff017b82 */ /* 0x000fe20000000800 */
[----:B------:R-:W0:Y:S07]  /*0010*/  S2R R8, SR_TID.X ;  /* 0x0000000000087919 */ /* 0x000e2e0000002100 */
[----:B------:R-:W1:Y:S01]  /*0020*/  LDC.64 R6, c[0x0][0x380] ;  /* 0x0000e000ff067b82 */ /* 0x000e620000000a00 */
[----:B------:R-:W2:Y:S01]  /*0030*/  LDCU.64 UR8, c[0x0][0x358] ;  /* 0x00006b00ff0877ac */ /* 0x000ea20008000a00 */
[----:B------:R-:W3:Y:S01]  /*0040*/  LDCU UR4, c[0x0][0x360] ;  /* 0x00006c00ff0477ac */ /* 0x000ee20008000800 */
[----:B------:R-:W-:Y:S01]  /*0050*/  UMOV UR6, 0x1 ;  /* 0x0000000100067882 */ /* 0x000fe20000000000 */
[----:B0-23--:R-:W-:-:S07]  /*0060*/  SHF.L.U32 R0, R8, 0x1, RZ ;  /* 0x0000000108007819 */ /* 0x00dfce00000006ff */
.L_x_5:
[----:B------:R-:W-:Y:S01]  /*0070*/  ISETP.GE.U32.AND P0, PT, R8, UR4, PT ;  /* 0x0000000408007c0c */ /* 0x000fe2000bf06070 */
[----:B------:R-:W-:-:S12]  /*0080*/  BSSY.RECONVERGENT B0, `(.L_x_3) ;  /* 0x000000a000007945 */ /* 0x000fd80003800200 */
[----:B0-----:R-:W-:Y:S05]  /*0090*/  @P0 BRA `(.L_x_4) ;  /* 0x0000000000200947 */ /* 0x001fea0003800000 */
[----:B------:R-:W-:-:S05]  /*00a0*/  IMAD R5, R0, UR6, RZ ;  /* 0x0000000600057c24 */ /* 0x000fca000f8e02ff */
[C---:B------:R-:W-:Y:S01]  /*00b0*/  IADD3 R3, PT, PT, R5.reuse, UR6, RZ ;  /* 0x0000000605037c10 */ /* 0x040fe2000fffe0ff */
[----:B-1----:R-:W-:-:S04]  /*00c0*/  IMAD.WIDE R4, R5, 0x4, R6 ;  /* 0x0000000405047825 */ /* 0x002fc800078e0206 */
[----:B------:R-:W-:Y:S01]  /*00d0*/  IMAD.WIDE R2, R3, 0x4, R6 ;  /* 0x0000000403027825 */ /* 0x000fe200078e0206 */
[----:B------:R-:W2:Y:S05]  /*00e0*/  LDG.E R9, desc[UR8][R4.64] ;  /* 0x0000000804097981 */ /* 0x000eaa000c1e1900 */
[----:B------:R-:W2:Y:S02]  /*00f0*/  LDG.E R2, desc[UR8][R2.64] ;  /* 0x0000000802027981 */ /* 0x000ea4000c1e1900 */
[----:B--2---:R-:W-:-:S05]  /*0100*/  IADD3 R9, PT, PT, R2, R9, RZ ;  /* 0x0000000902097210 */ /* 0x004fca0007ffe0ff */
[----:B------:R0:W-:Y:S02]  /*0110*/  STG.E desc[UR8][R4.64], R9 ;  /* 0x0000000904007986 */ /* 0x0001e4000c101908 */
.L_x_4:
[----:B------:R-:W-:Y:S05]  /*0120*/  BSYNC.RECONVERGENT B0 ;  /* 0x0000000000007941 */ /* 0x000fea0003800200 */
.L_x_3:
[----:B------:R-:W-:Y:S01]  /*0130*/  BAR.SYNC.DEFER_BLOCKING 0x0 ;  /* 0x0000000000007b1d */ /* 0x000fe20000010000 */
[----:B------:R-:W-:Y:S02]  /*0140*/  UISETP.GT.U32.AND UP0, UPT, UR4, 0x1, UPT ;  /* 0x000000010400788c */ /* 0x000fe4000bf04070 */
[----:B------:R-:W-:Y:S02]  /*0150*/  USHF.R.U32.HI UR5, URZ, 0x1, UR4 ;  /* 0x00000001ff057899 */ /* 0x000fe40008011604 */
[----:B------:R-:W-:-:S05]  /*0160*/  USHF.L.U32 UR6, UR6, 0x1, URZ ;  /* 0x0000000106067899 */ /* 0x000fca00080006ff */
[----:B------:R-:W-:Y:S01]  /*0170*/  UMOV UR4, UR5 ;  /* 0x0000000500047c82 */ /* 0x000fe20008000000 */
[----:B------:R-:W-:Y:S06]  /*0180*/  BRA.U UP0, `(.L_x_5) ;  /* 0xfffffffd00b87547 */ /* 0x000fec000b83ffff */
[----:B------:R-:W-:-:S13]  /*0190*/  ISETP.NE.AND P0, PT, R8, RZ, PT ;  /* 0x000000ff0800720c */ /* 0x000fda0003f05270 */
[----:B------:R-:W-:Y:S05]  /*01a0*/  @P0 EXIT ;  /* 0x000000000000094d */ /* 0x000fea0003800000 */
[----:B------:R-:W2:Y:S02]  /*01b0*/  LDC.64 R2, c[0x0][0x380] ;  /* 0x0000e000ff027b82 */ /* 0x000ea40000000a00 */
[----:B--2---:R-:W2:Y:S06]  /*01c0*/  LDG.E R3, desc[UR8][R2.64] ;  /* 0x0000000802037981 */ /* 0x004eac000c1e1900 */
[----:B0-----:R-:W2:Y:S02]  /*01d0*/  LDC.64 R4, c[0x0][0x388] ;  /* 0x0000e200ff047b82 */ /* 0x001ea40000000a00 */
[----:B--2---:R-:W-:Y:S01]  /*01e0*/  STG.E desc[UR8][R4.64], R3 ;  /* 0x0000000304007986 */ /* 0x004fe2000c101908 */
[----:B------:R-:W-:Y:S05]  /*01f0*/  EXIT ;  /* 0x000000000000794d */ /* 0x000fea0003800000 */
.L_x_6:
        /* <DEDUP_REMOVED lines=16> */
.L_x_10:


//--------------------- .text.doublifyKern        --------------------------
	.section	.text.doublifyKern,"ax",@progbits
	.align	128
        .global         doublifyKern
        .type           doublifyKern,@function
        .size           doublifyKern,(.L_x_11 - doublifyKern)
        .other          doublifyKern,@"STO_CUDA_ENTRY STV_DEFAULT"
doublifyKern:
.text.doublifyKern:
[----:B------:R-:W-:Y:S01]  /*0000*/  LDC R1, c[0x0][0x37c] ;  /* 0x0000df00ff017b82 */ /* 0x000fe20000000800 */
[----:B------:R-:W0:Y:S07]  /*0010*/  S2R R5, SR_TID.X ;  /* 0x0000000000057919 */ /* 0x000e2e0000002100 */
[----:B------:R-:W1:Y:S01]  /*0020*/  LDC.64 R2, c[0x0][0x380] ;  /* 0x0000e000ff027b82 */ /* 0x000e620000000a00 */
[----:B------:R-:W2:Y:S01]  /*0030*/  LDCU.64 UR4, c[0x0][0x358] ;  /* 0x00006b00ff0477ac */ /* 0x000ea20008000a00 */
[----:B------:R-:W0:Y:S02]  /*0040*/  S2R R0, SR_CTAID.X ;  /* 0x0000000000007919 */ /* 0x000e240000002500 */
[----:B0-----:R-:W-:-:S05]  /*0050*/  LEA R5, R0, R5, 0x2 ;  /* 0x0000000500057211 */ /* 0x001fca00078e10ff */
[----:B-1----:R-:W-:-:S05]  /*0060*/  IMAD.WIDE R2, R5, 0x4, R2 ;  /* 0x0000000405027825 */ /* 0x002fca00078e0202 */
[----:B--2---:R-:W2:Y:S02]  /*0070*/  LDG.E R0, desc[UR4][R2.64] ;  /* 0x0000000402007981 */ /* 0x004ea4000c1e1900 */
[----:B--2---:R-:W-:-:S05]  /*0080*/  FADD R5, R0, R0 ;  /* 0x0000000000057221 */ /* 0x004fca0000000000 */
[----:B------:R-:W-:Y:S01]  /*0090*/  STG.E desc[UR4][R2.64], R5 ;  /* 0x0000000502007986 */ /* 0x000fe2000c101904 */
[----:B------:R-:W-:Y:S05]  /*00a0*/  EXIT ;  /* 0x000000000000794d */ /* 0x000fea0003800000 */
.L_x_7:
        /* <DEDUP_REMOVED lines=13> */
.L_x_11:


//--------------------- .nv.shared.matmulKern     --------------------------
	.section	.nv.shared.matmulKern,"aw",@nobits
	.sectionflags	@""
	.align	4
.nv.shared.matmulKern:
	.zero		9216


//--------------------- .nv.shared.reserved.0     --------------------------
	.section	.nv.shared.reserved.0,"aw",@nobits
	.weak		__nv_reservedSMEM_offset_0_alias
	.size		__nv_reservedSMEM_offset_0_alias, 0, 64
	.other		__nv_reservedSMEM_offset_0_alias,@"STO_CUDA_RESERVED_SHARED STV_DEFAULT"
__nv_reservedSMEM_offset_0_alias:
	.zero		0
	.zero		64


//--------------------- .nv.constant0.matmulKern  --------------------------
	.section	.nv.constant0.matmulKern,"a",@progbits
	.sectionflags	@""
	.align	4
.nv.constant0.matmulKern:
	.zero		928


//--------------------- .nv.constant0.prodKern    --------------------------
	.section	.nv.constant0.prodKern,"a",@progbits
	.sectionflags	@""
	.align	4
.nv.constant0.prodKern:
	.zero		928


//--------------------- .nv.constant0.sumKern     --------------------------
	.section	.nv.constant0.sumKern,"a",@progbits
	.sectionflags	@""
	.align	4
.nv.constant0.sumKern:
	.zero		912


//--------------------- .nv.constant0.doublifyKern --------------------------
	.section	.nv.constant0.doublifyKern,"a",@progbits
	.sectionflags	@""
	.align	4
.nv.constant0.doublifyKern:
	.zero		904


//--------------------- SYMBOLS --------------------------

	.type		.nv.reservedSmem.offset0,@object
	.size		.nv.reservedSmem.offset0,0x4
	.type		.nv.reservedSmem.cap,@object
	.size		.nv.reservedSmem.cap,0x4
